	.headerflags	@"EF_CUDA_TEXMODE_UNIFIED EF_CUDA_64BIT_ADDRESS EF_CUDA_ACCELERATORS EF_CUDA_SM90 EF_CUDA_VIRTUAL_SM(EF_CUDA_SM90)"
	.elftype	@"ET_EXEC"


//--------------------- .nv.info                  --------------------------
	.section	.nv.info,"",@"SHT_CUDA_INFO"
	.align	4


	//----- nvinfo : EIATTR_REGCOUNT
	.align		4
        /*0000*/ 	.byte	0x04, 0x2f
        /*0002*/ 	.short	(.L_2 - .L_1)
	.align		4
.L_1:
        /*0004*/ 	.word	index@(triton_per_fused_native_group_norm_36)
        /*0008*/ 	.word	0x00000012


	//----- nvinfo : EIATTR_MIN_STACK_SIZE
	.align		4
.L_2:
        /*000c*/ 	.byte	0x04, 0x12
        /*000e*/ 	.short	(.L_4 - .L_3)
	.align		4
.L_3:
        /*0010*/ 	.word	index@(triton_per_fused_native_group_norm_36)
        /*0014*/ 	.word	0x00000000


	//----- nvinfo : EIATTR_FRAME_SIZE
	.align		4
.L_4:
        /*0018*/ 	.byte	0x04, 0x11
        /*001a*/ 	.short	(.L_6 - .L_5)
	.align		4
.L_5:
        /*001c*/ 	.word	index@(triton_per_fused_native_group_norm_36)
        /*0020*/ 	.word	0x00000000


	//----- nvinfo : EIATTR_MIN_STACK_SIZE
	.align		4
.L_6:
        /*0024*/ 	.byte	0x04, 0x12
        /*0026*/ 	.short	(.L_8 - .L_7)
	.align		4
.L_7:
        /*0028*/ 	.word	index@(triton_per_fused_native_group_norm_36)
        /*002c*/ 	.word	0x00000000
.L_8:


//--------------------- .nv.info.triton_per_fused_native_group_norm_36 --------------------------
	.section	.nv.info.triton_per_fused_native_group_norm_36,"",@"SHT_CUDA_INFO"
	.sectionflags	@""
	.align	4


	//----- nvinfo : EIATTR_CUDA_API_VERSION
	.align		4
        /*0000*/ 	.byte	0x04, 0x37
        /*0002*/ 	.short	(.L_10 - .L_9)
.L_9:
        /*0004*/ 	.word	0x0000007c


	//----- nvinfo : EIATTR_KPARAM_INFO
	.align		4
.L_10:
        /*0008*/ 	.byte	0x04, 0x17
        /*000a*/ 	.short	(.L_12 - .L_11)
.L_11:
        /*000c*/ 	.word	0x00000000
        /*0010*/ 	.short	0x0005
        /*0012*/ 	.short	0x0024
        /*0014*/ 	.byte	0x00, 0xf0, 0x11, 0x00


	//----- nvinfo : EIATTR_KPARAM_INFO
	.align		4
.L_12:
        /*0018*/ 	.byte	0x04, 0x17
        /*001a*/ 	.short	(.L_14 - .L_13)
.L_13:
        /*001c*/ 	.word	0x00000000
        /*0020*/ 	.short	0x0004
        /*0022*/ 	.short	0x0020
        /*0024*/ 	.byte	0x00, 0xf0, 0x11, 0x00


	//----- nvinfo : EIATTR_KPARAM_INFO
	.align		4
.L_14:
        /*0028*/ 	.byte	0x04, 0x17
        /*002a*/ 	.short	(.L_16 - .L_15)
.L_15:
        /*002c*/ 	.word	0x00000000
        /*0030*/ 	.short	0x0003
        /*0032*/ 	.short	0x0018
        /*0034*/ 	.byte	0x00, 0xf4, 0x21, 0x00


	//----- nvinfo : EIATTR_KPARAM_INFO
	.align		4
.L_16:
        /*0038*/ 	.byte	0x04, 0x17
        /*003a*/ 	.short	(.L_18 - .L_17)
.L_17:
        /*003c*/ 	.word	0x00000000
        /*0040*/ 	.short	0x0002
        /*0042*/ 	.short	0x0010
        /*0044*/ 	.byte	0x00, 0xf4, 0x21, 0x00


	//----- nvinfo : EIATTR_KPARAM_INFO
	.align		4
.L_18:
        /*0048*/ 	.byte	0x04, 0x17
        /*004a*/ 	.short	(.L_20 - .L_19)
.L_19:
        /*004c*/ 	.word	0x00000000
        /*0050*/ 	.short	0x0001
        /*0052*/ 	.short	0x0008
        /*0054*/ 	.byte	0x00, 0xf4, 0x21, 0x00


	//----- nvinfo : EIATTR_KPARAM_INFO
	.align		4
.L_20:
        /*0058*/ 	.byte	0x04, 0x17
        /*005a*/ 	.short	(.L_22 - .L_21)
.L_21:
        /*005c*/ 	.word	0x00000000
        /*0060*/ 	.short	0x0000
        /*0062*/ 	.short	0x0000
        /*0064*/ 	.byte	0x00, 0xf4, 0x21, 0x00


	//----- nvinfo : EIATTR_SPARSE_MMA_MASK
	.align		4
.L_22:
        /*0068*/ 	.byte	0x03, 0x50
        /*006a*/ 	.short	0x0000


	//----- nvinfo : EIATTR_MAXREG_COUNT
	.align		4
        /*006c*/ 	.byte	0x03, 0x1b
        /*006e*/ 	.short	0x00ff


	//----- nvinfo : EIATTR_COOP_GROUP_MASK_REGIDS
	.align		4
        /*0070*/ 	.byte	0x04, 0x29
        /*0072*/ 	.short	(.L_24 - .L_23)


	//   ....[0]....
.L_23:
        /*0074*/ 	.word	0xffffffff


	//   ....[1]....
        /*0078*/ 	.word	0xffffffff


	//   ....[2]....
        /*007c*/ 	.word	0xffffffff


	//   ....[3]....
        /*0080*/ 	.word	0xffffffff


	//   ....[4]....
        /*0084*/ 	.word	0xffffffff


	//   ....[5]....
        /*0088*/ 	.word	0xffffffff


	//   ....[6]....
        /*008c*/ 	.word	0xffffffff


	//   ....[7]....
        /*0090*/ 	.word	0xffffffff


	//   ....[8]....
        /*0094*/ 	.word	0xffffffff


	//   ....[9]....
        /*0098*/ 	.word	0xffffffff


	//   ....[10]....
        /*009c*/ 	.word	0xffffffff


	//   ....[11]....
        /*00a0*/ 	.word	0xffffffff


	//----- nvinfo : EIATTR_COOP_GROUP_INSTR_OFFSETS
	.align		4
.L_24:
        /*00a4*/ 	.byte	0x04, 0x28
        /*00a6*/ 	.short	(.L_26 - .L_25)


	//   ....[0]....
.L_25:
        /*00a8*/ 	.word	0x000001e0


	//   ....[1]....
        /*00ac*/ 	.word	0x00000200


	//   ....[2]....
        /*00b0*/ 	.word	0x00000220


	//   ....[3]....
        /*00b4*/ 	.word	0x00000240


	//   ....[4]....
        /*00b8*/ 	.word	0x00000260


	//   ....[5]....
        /*00bc*/ 	.word	0x000002e0


	//   ....[6]....
        /*00c0*/ 	.word	0x00000370


	//   ....[7]....
        /*00c4*/ 	.word	0x00000390


	//   ....[8]....
        /*00c8*/ 	.word	0x000003b0


	//   ....[9]....
        /*00cc*/ 	.word	0x000003d0


	//   ....[10]....
        /*00d0*/ 	.word	0x00000400


	//   ....[11]....
        /*00d4*/ 	.word	0x00000480


	//----- nvinfo : EIATTR_EXIT_INSTR_OFFSETS
	.align		4
.L_26:
        /*00d8*/ 	.byte	0x04, 0x1c
        /*00da*/ 	.short	(.L_28 - .L_27)


	//   ....[0]....
.L_27:
        /*00dc*/ 	.word	0x00000570


	//   ....[1]....
        /*00e0*/ 	.word	0x00000590


	//----- nvinfo : EIATTR_REQNTID
	.align		4
.L_28:
        /*00e4*/ 	.byte	0x04, 0x10
        /*00e6*/ 	.short	(.L_30 - .L_29)
.L_29:
        /*00e8*/ 	.word	0x00000040
        /*00ec*/ 	.word	0x00000001
        /*00f0*/ 	.word	0x00000001


	//----- nvinfo : EIATTR_CBANK_PARAM_SIZE
	.align		4
.L_30:
        /*00f4*/ 	.byte	0x03, 0x19
        /*00f6*/ 	.short	0x0028


	//----- nvinfo : EIATTR_PARAM_CBANK
	.align		4
        /*00f8*/ 	.byte	0x04, 0x0a
        /*00fa*/ 	.short	(.L_32 - .L_31)
	.align		4
.L_31:
        /*00fc*/ 	.word	index@(.nv.constant0.triton_per_fused_native_group_norm_36)
        /*0100*/ 	.short	0x0210
        /*0102*/ 	.short	0x0028


	//----- nvinfo : EIATTR_SW_WAR
	.align		4
.L_32:
        /*0104*/ 	.byte	0x04, 0x36
        /*0106*/ 	.short	(.L_34 - .L_33)
.L_33:
        /*0108*/ 	.word	0x00000008
.L_34:


//--------------------- .nv.callgraph             --------------------------
	.section	.nv.callgraph,"",@"SHT_CUDA_CALLGRAPH"
	.align	4
	.sectionentsize	8
	.align		4
        /*0000*/ 	.word	0x00000000
	.align		4
        /*0004*/ 	.word	0xffffffff
	.align		4
        /*0008*/ 	.word	0x00000000
	.align		4
        /*000c*/ 	.word	0xfffffffe
	.align		4
        /*0010*/ 	.word	0x00000000
	.align		4
        /*0014*/ 	.word	0xfffffffd
	.align		4
        /*0018*/ 	.word	0x00000000
	.align		4
        /*001c*/ 	.word	0xfffffffc


//--------------------- .nv.constant4             --------------------------
	.section	.nv.constant4,"a",@progbits
	.align	8
	.align		8
.nv.constant4:
        /*0000*/ 	.dword	_$_str


//--------------------- .text.triton_per_fused_native_group_norm_36 --------------------------
	.section	.text.triton_per_fused_native_group_norm_36,"ax",@progbits
	.sectionflags	@"SHF_BARRIERS=1"
	.align	128
        .global         triton_per_fused_native_group_norm_36
        .type           triton_per_fused_native_group_norm_36,@function
        .size           triton_per_fused_native_group_norm_36,(.L_x_1 - triton_per_fused_native_group_norm_36)
        .other          triton_per_fused_native_group_norm_36,@"STO_CUDA_ENTRY STV_DEFAULT"
triton_per_fused_native_group_norm_36:
.text.triton_per_fused_native_group_norm_36:
[----:B------:R-:W0:Y:S02]  /*0000*/  LDC R1, c[0x0][0x28] ;  /* 0x00000a00ff017b82 */ /* 0x000e240000000800 */
[----:B------:R-:W1:Y:S01]  /*0010*/  S2R R0, SR_CTAID.X ;  /* 0x0000000000007919 */ /* 0x000e620000002500 */
[----:B------:R-:W2:Y:S01]  /*0020*/  LDC.64 R2, c[0x0][0x210] ;  /* 0x00008400ff027b82 */ /* 0x000ea20000000a00 */
[----:B------:R-:W-:Y:S01]  /*0030*/  ULDC.64 UR6, c[0x0][0x208] ;  /* 0x0000820000067ab9 */ /* 0x000fe20000000a00 */
[----:B------:R-:W3:Y:S01]  /*0040*/  S2R R4, SR_TID.X ;  /* 0x0000000000047919 */ /* 0x000ee20000002100 */
[----:B-1----:R-:W-:Y:S02]  /*0050*/  SHF.R.S32.HI R7, RZ, 0x1f, R0 ;  /* 0x0000001fff077819 */ /* 0x002fe40000011400 */
[----:B------:R-:W-:Y:S02]  /*0060*/  ISETP.GE.AND P1, PT, R0, 0x80, PT ;  /* 0x000000800000780c */ /* 0x000fe40003f26270 */
[----:B------:R-:W-:Y:S02]  /*0070*/  LEA.HI R7, R7, R0, RZ, 0x5 ;  /* 0x0000000007077211 */ /* 0x000fe400078f28ff */
[----:B---3--:R-:W-:-:S02]  /*0080*/  SHF.L.U32 R8, R4, 0x5, RZ ;  /* 0x0000000504087819 */ /* 0x008fc400000006ff */
[C---:B------:R-:W-:Y:S02]  /*0090*/  LOP3.LUT R9, R7.reuse, 0xfffffe0, RZ, 0xc0, !PT ;  /* 0x0fffffe007097812 */ /* 0x040fe400078ec0ff */
[----:B------:R-:W-:Y:S02]  /*00a0*/  LOP3.LUT R11, R8, 0x600, RZ, 0xc0, !PT ;  /* 0x00000600080b7812 */ /* 0x000fe400078ec0ff */
[----:B------:R-:W-:Y:S01]  /*00b0*/  SHF.L.U32 R7, R7, 0x6, RZ ;  /* 0x0000000607077819 */ /* 0x000fe200000006ff */
[----:B------:R-:W-:Y:S01]  /*00c0*/  IMAD.IADD R9, R0, 0x1, -R9 ;  /* 0x0000000100097824 */ /* 0x000fe200078e0a09 */
[----:B------:R-:W-:Y:S02]  /*00d0*/  LOP3.LUT R8, R11, 0xf, R4, 0xf8, !PT ;  /* 0x0000000f0b087812 */ /* 0x000fe400078ef804 */
[----:B------:R-:W-:Y:S02]  /*00e0*/  LOP3.LUT R7, R7, 0xfffff800, RZ, 0xc0, !PT ;  /* 0xfffff80007077812 */ /* 0x000fe400078ec0ff */
[----:B------:R-:W-:-:S05]  /*00f0*/  LEA R8, R9, R8, 0x4 ;  /* 0x0000000809087211 */ /* 0x000fca00078e20ff */
[----:B------:R-:W-:Y:S01]  /*0100*/  IMAD.IADD R7, R7, 0x1, R8 ;  /* 0x0000000107077824 */ /* 0x000fe200078e0208 */
[----:B------:R-:W-:-:S03]  /*0110*/  HFMA2.MMA R8, -RZ, RZ, 0, 0 ;  /* 0x00000000ff087435 */ /* 0x000fc600000001ff */
[----:B--2---:R-:W-:-:S07]  /*0120*/  IMAD.WIDE R2, R7, 0x4, R2 ;  /* 0x0000000407027825 */ /* 0x004fce00078e0202 */
[----:B------:R1:W2:Y:S01]  /*0130*/  @!P1 LDG.E R8, desc[UR6][R2.64] ;  /* 0x0000000602089981 */ /* 0x0002a2000c1e1900 */
[----:B------:R-:W3:Y:S01]  /*0140*/  S2UR UR5, SR_CgaCtaId ;  /* 0x00000000000579c3 */ /* 0x000ee20000008800 */
[C---:B------:R-:W-:Y:S01]  /*0150*/  LOP3.LUT P3, RZ, R4.reuse, 0x1f, RZ, 0xc0, !PT ;  /* 0x0000001f04ff7812 */ /* 0x040fe2000786c0ff */
[----:B------:R-:W-:Y:S01]  /*0160*/  UMOV UR4, 0x400 ;  /* 0x0000040000047882 */ /* 0x000fe20000000000 */
[----:B------:R-:W-:Y:S02]  /*0170*/  ISETP.GE.AND P2, PT, R4, 0x2, PT ;  /* 0x000000020400780c */ /* 0x000fe40003f46270 */
[----:B-1----:R-:W-:-:S04]  /*0180*/  SHF.R.U32.HI R3, RZ, 0x3, R4 ;  /* 0x00000003ff037819 */ /* 0x002fc80000011604 */
[----:B------:R-:W-:Y:S01]  /*0190*/  LOP3.LUT R3, R3, 0x4, RZ, 0xc0, !PT ;  /* 0x0000000403037812 */ /* 0x000fe200078ec0ff */
[----:B---3--:R-:W-:-:S06]  /*01a0*/  UPRMT UR4, UR5, 0x654, UR4 ;  /* 0x0000065405047896 */ /* 0x008fcc0008000004 */
[----:B------:R-:W-:Y:S02]  /*01b0*/  LEA R12, R4, UR4, 0x2 ;  /* 0x00000004040c7c11 */ /* 0x000fe4000f8e10ff */
[----:B--2---:R-:W-:-:S04]  /*01c0*/  SEL R13, R8, RZ, !P1 ;  /* 0x000000ff080d7207 */ /* 0x004fc80004800000 */
[----:B------:R-:W-:-:S05]  /*01d0*/  FSEL R7, R13, RZ, !P1 ;  /* 0x000000ff0d077208 */ /* 0x000fca0004800000 */
[----:B------:R-:W1:Y:S02]  /*01e0*/  SHFL.BFLY PT, R8, R7, 0x10, 0x1f ;  /* 0x0e001f0007087f89 */ /* 0x000e6400000e0000 */
[----:B-1----:R-:W-:-:S05]  /*01f0*/  FADD R8, R7, R8 ;  /* 0x0000000807087221 */ /* 0x002fca0000000000 */
[----:B------:R-:W1:Y:S02]  /*0200*/  SHFL.BFLY PT, R9, R8, 0x8, 0x1f ;  /* 0x0d001f0008097f89 */ /* 0x000e6400000e0000 */
[----:B-1----:R-:W-:-:S05]  /*0210*/  FADD R9, R8, R9 ;  /* 0x0000000908097221 */ /* 0x002fca0000000000 */
[----:B------:R-:W1:Y:S02]  /*0220*/  SHFL.BFLY PT, R10, R9, 0x4, 0x1f ;  /* 0x0c801f00090a7f89 */ /* 0x000e6400000e0000 */
[----:B-1----:R-:W-:-:S05]  /*0230*/  FADD R10, R9, R10 ;  /* 0x0000000a090a7221 */ /* 0x002fca0000000000 */
[----:B------:R-:W1:Y:S02]  /*0240*/  SHFL.BFLY PT, R11, R10, 0x2, 0x1f ;  /* 0x0c401f000a0b7f89 */ /* 0x000e6400000e0000 */
[----:B-1----:R-:W-:-:S05]  /*0250*/  FADD R11, R10, R11 ;  /* 0x0000000b0a0b7221 */ /* 0x002fca0000000000 */
[----:B------:R-:W1:Y:S02]  /*0260*/  SHFL.BFLY PT, R2, R11, 0x1, 0x1f ;  /* 0x0c201f000b027f89 */ /* 0x000e6400000e0000 */
[----:B-1----:R-:W-:Y:S01]  /*0270*/  FADD R8, R11, R2 ;  /* 0x000000020b087221 */ /* 0x002fe20000000000 */
[----:B------:R-:W-:-:S04]  /*0280*/  LOP3.LUT R2, R4, 0x1, RZ, 0xc0, !PT ;  /* 0x0000000104027812 */ /* 0x000fc800078ec0ff */
[----:B------:R-:W-:Y:S01]  /*0290*/  @!P3 STS [R3+UR4], R8 ;  /* 0x000000080300b988 */ /* 0x000fe20008000804 */
[----:B------:R-:W-:Y:S01]  /*02a0*/  BAR.SYNC.DEFER_BLOCKING 0x0 ;  /* 0x0000000000007b1d */ /* 0x000fe20000010000 */
[----:B------:R-:W-:-:S04]  /*02b0*/  ISETP.NE.U32.AND P0, PT, R2, 0x1, PT ;  /* 0x000000010200780c */ /* 0x000fc80003f05070 */
[----:B------:R-:W-:Y:S01]  /*02c0*/  ISETP.LT.AND P0, PT, R4, 0x2, P0 ;  /* 0x000000020400780c */ /* 0x000fe20000701270 */
[----:B------:R-:W1:Y:S04]  /*02d0*/  @!P2 LDS R6, [R12] ;  /* 0x000000000c06a984 */ /* 0x000e680000000800 */
[----:B-1----:R-:W1:Y:S02]  /*02e0*/  SHFL.BFLY PT, R7, R6, 0x1, 0x1f ;  /* 0x0c201f0006077f89 */ /* 0x002e6400000e0000 */
[----:B-1----:R-:W-:-:S06]  /*02f0*/  FADD R7, R6, R7 ;  /* 0x0000000706077221 */ /* 0x002fcc0000000000 */
[----:B------:R-:W-:Y:S01]  /*0300*/  @P0 STS [R12], R7 ;  /* 0x000000070c000388 */ /* 0x000fe20000000800 */
[----:B------:R-:W-:Y:S06]  /*0310*/  BAR.SYNC.DEFER_BLOCKING 0x0 ;  /* 0x0000000000007b1d */ /* 0x000fec0000010000 */
[----:B------:R-:W1:Y:S02]  /*0320*/  LDS R2, [UR4] ;  /* 0x00000004ff027984 */ /* 0x000e640008000800 */
[----:B-1----:R-:W-:-:S04]  /*0330*/  FMUL R2, R2, 0.015625 ;  /* 0x3c80000002027820 */ /* 0x002fc80000400000 */
[----:B------:R-:W-:-:S04]  /*0340*/  FADD R8, R13, -R2 ;  /* 0x800000020d087221 */ /* 0x000fc80000000000 */
[----:B------:R-:W-:-:S05]  /*0350*/  FMUL R8, R8, R8 ;  /* 0x0000000808087220 */ /* 0x000fca0000400000 */
        /* <DEDUP_REMOVED lines=8> */
[----:B-1----:R-:W-:Y:S02]  /*03e0*/  FADD R10, R7, R10 ;  /* 0x0000000a070a7221 */ /* 0x002fe40000000000 */
[----:B------:R-:W1:Y:S03]  /*03f0*/  LDC.64 R6, c[0x0][0x228] ;  /* 0x00008a00ff067b82 */ /* 0x000e660000000a00 */
[----:B------:R-:W2:Y:S02]  /*0400*/  SHFL.BFLY PT, R11, R10, 0x1, 0x1f ;  /* 0x0c201f000a0b7f89 */ /* 0x000ea400000e0000 */
[----:B--2---:R-:W-:-:S03]  /*0410*/  FADD R14, R10, R11 ;  /* 0x0000000b0a0e7221 */ /* 0x004fc60000000000 */
[----:B------:R-:W-:Y:S08]  /*0420*/  BAR.SYNC.DEFER_BLOCKING 0x0 ;  /* 0x0000000000007b1d */ /* 0x000ff00000010000 */
[----:B------:R-:W2:Y:S01]  /*0430*/  LDC.64 R10, c[0x0][0x220] ;  /* 0x00008800ff0a7b82 */ /* 0x000ea20000000a00 */
[----:B------:R3:W-:Y:S07]  /*0440*/  @!P3 STS [R3+UR4], R14 ;  /* 0x0000000e0300b988 */ /* 0x0007ee0008000804 */
[----:B------:R-:W-:Y:S01]  /*0450*/  BAR.SYNC.DEFER_BLOCKING 0x0 ;  /* 0x0000000000007b1d */ /* 0x000fe20000010000 */
[----:B---3--:R-:W-:-:S05]  /*0460*/  IMAD.MOV.U32 R14, RZ, RZ, 0x3c800000 ;  /* 0x3c800000ff0e7424 */ /* 0x008fca00078e00ff */
[----:B------:R-:W3:Y:S04]  /*0470*/  @!P2 LDS R5, [R12] ;  /* 0x000000000c05a984 */ /* 0x000ee80000000800 */
[----:B---3--:R-:W3:Y:S02]  /*0480*/  SHFL.BFLY PT, R8, R5, 0x1, 0x1f ;  /* 0x0c201f0005087f89 */ /* 0x008ee400000e0000 */
[----:B---3--:R-:W-:Y:S02]  /*0490*/  FADD R13, R5, R8 ;  /* 0x00000008050d7221 */ /* 0x008fe40000000000 */
[----:B------:R-:W3:Y:S03]  /*04a0*/  LDC.64 R8, c[0x0][0x218] ;  /* 0x00008600ff087b82 */ /* 0x000ee60000000a00 */
[----:B------:R-:W-:Y:S05]  /*04b0*/  @P0 STS [R12], R13 ;  /* 0x0000000d0c000388 */ /* 0x000fea0000000800 */
[----:B------:R-:W-:Y:S01]  /*04c0*/  BAR.SYNC.DEFER_BLOCKING 0x0 ;  /* 0x0000000000007b1d */ /* 0x000fe20000010000 */
[----:B------:R-:W-:Y:S01]  /*04d0*/  LOP3.LUT P0, RZ, R4, 0x3f, RZ, 0xc0, !PT ;  /* 0x0000003f04ff7812 */ /* 0x000fe2000780c0ff */
[----:B-1----:R-:W-:-:S03]  /*04e0*/  IMAD.WIDE R4, R0, 0x4, R6 ;  /* 0x0000000400047825 */ /* 0x002fc600078e0206 */
[C---:B------:R-:W-:Y:S01]  /*04f0*/  ISETP.LT.AND P0, PT, R0.reuse, 0x80, !P0 ;  /* 0x000000800000780c */ /* 0x040fe20004701270 */
[----:B---3--:R-:W-:-:S04]  /*0500*/  IMAD.WIDE R6, R0, 0x4, R8 ;  /* 0x0000000400067825 */ /* 0x008fc800078e0208 */
[----:B--2---:R-:W-:Y:S01]  /*0510*/  IMAD.WIDE R8, R0, 0x4, R10 ;  /* 0x0000000400087825 */ /* 0x004fe200078e020a */
[----:B------:R-:W1:Y:S03]  /*0520*/  LDS R15, [UR4] ;  /* 0x00000004ff0f7984 */ /* 0x000e660008000800 */
[----:B-1----:R-:W-:-:S06]  /*0530*/  FFMA R3, R15, R14, 9.9999997473787516356e-06 ;  /* 0x3727c5ac0f037423 */ /* 0x002fcc000000000e */
[----:B------:R-:W1:Y:S02]  /*0540*/  MUFU.RSQ R3, R3 ;  /* 0x0000000300037308 */ /* 0x000e640000001400 */
[----:B-1----:R1:W-:Y:S04]  /*0550*/  @P0 STG.E desc[UR6][R4.64], R3 ;  /* 0x0000000304000986 */ /* 0x0023e8000c101906 */
[----:B------:R1:W-:Y:S01]  /*0560*/  @P0 STG.E desc[UR6][R6.64], R2 ;  /* 0x0000000206000986 */ /* 0x0003e2000c101906 */
[----:B------:R-:W-:Y:S05]  /*0570*/  @!P0 EXIT ;  /* 0x000000000000894d */ /* 0x000fea0003800000 */
[----:B------:R-:W-:Y:S01]  /*0580*/  STG.E desc[UR6][R8.64], R15 ;  /* 0x0000000f08007986 */ /* 0x000fe2000c101906 */
[----:B------:R-:W-:Y:S05]  /*0590*/  EXIT ;  /* 0x000000000000794d */ /* 0x000fea0003800000 */
.L_x_0:
[----:B------:R-:W-:-:S00]  /*05a0*/  BRA `(.L_x_0) ;  /* 0xfffffffc00fc7947 */ /* 0x000fc0000383ffff */
[----:B------:R-:W-:-:S00]  /*05b0*/  NOP ;  /* 0x0000000000007918 */ /* 0x000fc00000000000 */
        /* <DEDUP_REMOVED lines=12> */
.L_x_1:


//--------------------- .nv.global.init           --------------------------
	.section	.nv.global.init,"aw",@progbits
.nv.global.init:
	.type		_$_str,@object
	.size		_$_str,(.L_0 - _$_str)
_$_str:
        /*0000*/ 	.byte	0x5f, 0x5f, 0x43, 0x55, 0x44, 0x41, 0x5f, 0x46, 0x54, 0x5a, 0x00
.L_0:


//--------------------- .nv.shared.triton_per_fused_native_group_norm_36 --------------------------
	.section	.nv.shared.triton_per_fused_native_group_norm_36,"aw",@nobits
	.sectionflags	@""
	.align	16
	.zero		1024


//--------------------- .nv.constant0.triton_per_fused_native_group_norm_36 --------------------------
	.section	.nv.constant0.triton_per_fused_native_group_norm_36,"a",@progbits
	.sectionflags	@""
	.align	4
.nv.constant0.triton_per_fused_native_group_norm_36:
	.zero		568
